//
// Generated by NVIDIA NVVM Compiler
//
// Compiler Build ID: CL-36424714
// Cuda compilation tools, release 13.0, V13.0.88
// Based on NVVM 20.0.0
//

.version 9.0
.target sm_100
.address_size 64

	// .globl	_Z6kernelv

.visible .entry _Z6kernelv()
{


	ret;

}
	// .globl	_Z10kernel_addPi
.visible .entry _Z10kernel_addPi(
	.param .u64 .ptr .align 1 _Z10kernel_addPi_param_0
)
{
	.reg .b32 	%r<2>;
	.reg .b64 	%rd<3>;

	ld.param.u64 	%rd1, [_Z10kernel_addPi_param_0];
	cvta.to.global.u64 	%rd2, %rd1;
	atom.global.add.u32 	%r1, [%rd2], 1;
	ret;

}


// ===== COMPILED SASS (sm_100) =====

	.target	sm_100

	.elftype	@"ET_EXEC"


//--------------------- .note.nv.tkinfo           --------------------------
	.section	.note.nv.tkinfo,"",@"SHT_NOTE"
	.sectionflags	@"SHF_NOTE_NV_TKINFO"
	.tkinfo
        /*0018*/ 	.word	0x00000002
        /*0030*/ 	.string	""
        /*0030*/ 	.string	"ptxas"
        /*0030*/ 	.string	"Cuda compilation tools, release 13.0, V13.0.88"
        /*0030*/ 	.string	"Build cuda_13.0.r13.0/compiler.36424714_0"
        /*0030*/ 	.string	"-arch sm_100 -m 64 "



//--------------------- .note.nv.cuinfo           --------------------------
	.section	.note.nv.cuinfo,"",@"SHT_NOTE"
	.sectionflags	@"SHF_NOTE_NV_CUINFO"
        /*0018*/ 	.short	0x0002
        /*001a*/ 	.short	0x0064
        /*001c*/ 	.short	0x0082
	.zero		2


//--------------------- .nv.info                  --------------------------
	.section	.nv.info,"",@"SHT_CUDA_INFO"
	.align	4


	//----- nvinfo : EIATTR_REGCOUNT
	.align		4
        /*0000*/ 	.byte	0x04, 0x2f
        /*0002*/ 	.short	(.L_1 - .L_0)
	.align		4
.L_0:
        /*0004*/ 	.word	index@(_Z6kernelv)
        /*0008*/ 	.word	0x00000004


	//----- nvinfo : EIATTR_FRAME_SIZE
	.align		4
.L_1:
        /*000c*/ 	.byte	0x04, 0x11
        /*000e*/ 	.short	(.L_3 - .L_2)
	.align		4
.L_2:
        /*0010*/ 	.word	index@(_Z6kernelv)
        /*0014*/ 	.word	0x00000000


	//----- nvinfo : EIATTR_REGCOUNT
	.align		4
.L_3:
        /*0018*/ 	.byte	0x04, 0x2f
        /*001a*/ 	.short	(.L_5 - .L_4)
	.align		4
.L_4:
        /*001c*/ 	.word	index@(_Z10kernel_addPi)
        /*0020*/ 	.word	0x00000008


	//----- nvinfo : EIATTR_FRAME_SIZE
	.align		4
.L_5:
        /*0024*/ 	.byte	0x04, 0x11
        /*0026*/ 	.short	(.L_7 - .L_6)
	.align		4
.L_6:
        /*0028*/ 	.word	index@(_Z10kernel_addPi)
        /*002c*/ 	.word	0x00000000


	//----- nvinfo : EIATTR_MIN_STACK_SIZE
	.align		4
.L_7:
        /*0030*/ 	.byte	0x04, 0x12
        /*0032*/ 	.short	(.L_9 - .L_8)
	.align		4
.L_8:
        /*0034*/ 	.word	index@(_Z10kernel_addPi)
        /*0038*/ 	.word	0x00000000


	//----- nvinfo : EIATTR_MIN_STACK_SIZE
	.align		4
.L_9:
        /*003c*/ 	.byte	0x04, 0x12
        /*003e*/ 	.short	(.L_11 - .L_10)
	.align		4
.L_10:
        /*0040*/ 	.word	index@(_Z6kernelv)
        /*0044*/ 	.word	0x00000000
.L_11:


//--------------------- .nv.compat                --------------------------
	.section	.nv.compat,"",@"SHT_CUDA_COMPAT_INFO"
	.align	4
        /*0000*/ 	.byte	0x02, 0x09, 0x00, 0x00, 0x02, 0x02, 0x01, 0x00, 0x02, 0x05, 0x05, 0x00, 0x03, 0x07, 0x01, 0x01
        /*0010*/ 	.byte	0x02, 0x03, 0x00, 0x00, 0x02, 0x06, 0x01, 0x00, 0x04, 0x0b, 0x08, 0x00, 0x09, 0x00, 0x00, 0x00
        /*0020*/ 	.byte	0x00, 0x00, 0x00, 0x00


//--------------------- .nv.info._Z10kernel_addPi --------------------------
	.section	.nv.info._Z10kernel_addPi,"",@"SHT_CUDA_INFO"
	.sectionflags	@""
	.align	4


	//----- nvinfo : EIATTR_CUDA_API_VERSION
	.align		4
        /*0000*/ 	.byte	0x04, 0x37
        /*0002*/ 	.short	(.L_13 - .L_12)
.L_12:
        /*0004*/ 	.word	0x00000082


	//----- nvinfo : EIATTR_KPARAM_INFO
	.align		4
.L_13:
        /*0008*/ 	.byte	0x04, 0x17
        /*000a*/ 	.short	(.L_15 - .L_14)
.L_14:
        /*000c*/ 	.word	0x00000000
        /*0010*/ 	.short	0x0000
        /*0012*/ 	.short	0x0000
        /*0014*/ 	.byte	0x00, 0xf5, 0x21, 0x00


	//----- nvinfo : EIATTR_SPARSE_MMA_MASK
	.align		4
.L_15:
        /*0018*/ 	.byte	0x03, 0x50
        /*001a*/ 	.short	0x0000


	//----- nvinfo : EIATTR_MAXREG_COUNT
	.align		4
        /*001c*/ 	.byte	0x03, 0x1b
        /*001e*/ 	.short	0x00ff


	//----- nvinfo : EIATTR_MERCURY_ISA_VERSION
	.align		4
        /*0020*/ 	.byte	0x03, 0x5f
        /*0022*/ 	.short	0x0101


	//----- nvinfo : EIATTR_INT_WARP_WIDE_INSTR_OFFSETS
	.align		4
        /*0024*/ 	.byte	0x04, 0x31
        /*0026*/ 	.short	(.L_17 - .L_16)


	//   ....[0]....
.L_16:
        /*0028*/ 	.word	0x00000030


	//----- nvinfo : EIATTR_VRC_CTA_INIT_COUNT
	.align		4
.L_17:
        /*002c*/ 	.byte	0x02, 0x4a
	.zero		1
	.zero		1


	//----- nvinfo : EIATTR_EXIT_INSTR_OFFSETS
	.align		4
        /*0030*/ 	.byte	0x04, 0x1c
        /*0032*/ 	.short	(.L_19 - .L_18)


	//   ....[0]....
.L_18:
        /*0034*/ 	.word	0x00000090


	//----- nvinfo : EIATTR_CBANK_PARAM_SIZE
	.align		4
.L_19:
        /*0038*/ 	.byte	0x03, 0x19
        /*003a*/ 	.short	0x0008


	//----- nvinfo : EIATTR_PARAM_CBANK
	.align		4
        /*003c*/ 	.byte	0x04, 0x0a
        /*003e*/ 	.short	(.L_21 - .L_20)
	.align		4
.L_20:
        /*0040*/ 	.word	index@(.nv.constant0._Z10kernel_addPi)
        /*0044*/ 	.short	0x0380
        /*0046*/ 	.short	0x0008


	//----- nvinfo : EIATTR_SW_WAR
	.align		4
.L_21:
        /*0048*/ 	.byte	0x04, 0x36
        /*004a*/ 	.short	(.L_23 - .L_22)
.L_22:
        /*004c*/ 	.word	0x00000008
.L_23:


//--------------------- .nv.info._Z6kernelv       --------------------------
	.section	.nv.info._Z6kernelv,"",@"SHT_CUDA_INFO"
	.sectionflags	@""
	.align	4


	//----- nvinfo : EIATTR_CUDA_API_VERSION
	.align		4
        /*0000*/ 	.byte	0x04, 0x37
        /*0002*/ 	.short	(.L_25 - .L_24)
.L_24:
        /*0004*/ 	.word	0x00000082


	//----- nvinfo : EIATTR_SPARSE_MMA_MASK
	.align		4
.L_25:
        /*0008*/ 	.byte	0x03, 0x50
        /*000a*/ 	.short	0x0000


	//----- nvinfo : EIATTR_MAXREG_COUNT
	.align		4
        /*000c*/ 	.byte	0x03, 0x1b
        /*000e*/ 	.short	0x00ff


	//----- nvinfo : EIATTR_MERCURY_ISA_VERSION
	.align		4
        /*0010*/ 	.byte	0x03, 0x5f
        /*0012*/ 	.short	0x0101


	//----- nvinfo : EIATTR_VRC_CTA_INIT_COUNT
	.align		4
        /*0014*/ 	.byte	0x02, 0x4a
	.zero		1
	.zero		1


	//----- nvinfo : EIATTR_EXIT_INSTR_OFFSETS
	.align		4
        /*0018*/ 	.byte	0x04, 0x1c
        /*001a*/ 	.short	(.L_27 - .L_26)


	//   ....[0]....
.L_26:
        /*001c*/ 	.word	0x00000010


	//----- nvinfo : EIATTR_SW_WAR
	.align		4
.L_27:
        /*0020*/ 	.byte	0x04, 0x36
        /*0022*/ 	.short	(.L_29 - .L_28)
.L_28:
        /*0024*/ 	.word	0x00000008
.L_29:


//--------------------- .nv.callgraph             --------------------------
	.section	.nv.callgraph,"",@"SHT_CUDA_CALLGRAPH"
	.align	4
	.sectionentsize	8
	.align		4
        /*0000*/ 	.word	0x00000000
	.align		4
        /*0004*/ 	.word	0xffffffff
	.align		4
        /*0008*/ 	.word	0x00000000
	.align		4
        /*000c*/ 	.word	0xfffffffe
	.align		4
        /*0010*/ 	.word	0x00000000
	.align		4
        /*0014*/ 	.word	0xfffffffd
	.align		4
        /*0018*/ 	.word	0x00000000
	.align		4
        /*001c*/ 	.word	0xfffffffc


//--------------------- .text._Z10kernel_addPi    --------------------------
	.section	.text._Z10kernel_addPi,"ax",@progbits
	.align	128
        .global         _Z10kernel_addPi
        .type           _Z10kernel_addPi,@function
        .size           _Z10kernel_addPi,(.L_x_2 - _Z10kernel_addPi)
        .other          _Z10kernel_addPi,@"STO_CUDA_ENTRY STV_DEFAULT"
_Z10kernel_addPi:
.text._Z10kernel_addPi:
[----:B------:R-:W-:Y:S01]  /*0000*/  LDC R1, c[0x0][0x37c] ;  /* 0x0000df00ff017b82 */ /* 0x000fe20000000800 */
[----:B------:R-:W0:Y:S07]  /*0010*/  S2R R0, SR_LANEID ;  /* 0x0000000000007919 */ /* 0x000e2e0000000000 */
[----:B------:R-:W1:Y:S01]  /*0020*/  LDC.64 R2, c[0x0][0x380] ;  /* 0x0000e000ff027b82 */ /* 0x000e620000000a00 */
[----:B------:R-:W-:Y:S01]  /*0030*/  VOTEU.ANY UR6, UPT, PT ;  /* 0x0000000000067886 */ /* 0x000fe200038e0100 */
[----:B------:R-:W1:Y:S01]  /*0040*/  LDCU.64 UR4, c[0x0][0x358] ;  /* 0x00006b00ff0477ac */ /* 0x000e620008000a00 */
[----:B------:R-:W1:Y:S01]  /*0050*/  POPC R5, UR6 ;  /* 0x0000000600057d09 */ /* 0x000e620008000000 */
[----:B------:R-:W-:-:S06]  /*0060*/  UFLO.U32 UR7, UR6 ;  /* 0x00000006000772bd */ /* 0x000fcc00080e0000 */
[----:B0-----:R-:W-:-:S13]  /*0070*/  ISETP.EQ.U32.AND P0, PT, R0, UR7, PT ;  /* 0x0000000700007c0c */ /* 0x001fda000bf02070 */
[----:B-1----:R-:W-:Y:S01]  /*0080*/  @P0 REDG.E.ADD.STRONG.GPU desc[UR4][R2.64], R5 ;  /* 0x000000050200098e */ /* 0x002fe2000c12e104 */
[----:B------:R-:W-:Y:S05]  /*0090*/  EXIT ;  /* 0x000000000000794d */ /* 0x000fea0003800000 */
.L_x_0:
[----:B------:R-:W-:-:S00]  /*00a0*/  BRA `(.L_x_0) ;  /* 0xfffffffc00fc7947 */ /* 0x000fc0000383ffff */
[----:B------:R-:W-:-:S00]  /*00b0*/  NOP ;  /* 0x0000000000007918 */ /* 0x000fc00000000000 */
        /* <DEDUP_REMOVED lines=12> */
.L_x_2:


//--------------------- .text._Z6kernelv          --------------------------
	.section	.text._Z6kernelv,"ax",@progbits
	.align	128
        .global         _Z6kernelv
        .type           _Z6kernelv,@function
        .size           _Z6kernelv,(.L_x_3 - _Z6kernelv)
        .other          _Z6kernelv,@"STO_CUDA_ENTRY STV_DEFAULT"
_Z6kernelv:
.text._Z6kernelv:
[----:B------:R-:W-:Y:S01]  /*0000*/  LDC R1, c[0x0][0x37c] ;  /* 0x0000df00ff017b82 */ /* 0x000fe20000000800 */
[----:B------:R-:W-:Y:S05]  /*0010*/  EXIT ;  /* 0x000000000000794d */ /* 0x000fea0003800000 */
.L_x_1:
        /* <DEDUP_REMOVED lines=14> */
.L_x_3:


//--------------------- .nv.shared.reserved.0     --------------------------
	.section	.nv.shared.reserved.0,"aw",@nobits
	.weak		__nv_reservedSMEM_offset_0_alias
	.size		__nv_reservedSMEM_offset_0_alias, 0, 64
	.other		__nv_reservedSMEM_offset_0_alias,@"STO_CUDA_RESERVED_SHARED STV_DEFAULT"
__nv_reservedSMEM_offset_0_alias:
	.zero		0
	.zero		64


//--------------------- .nv.constant0._Z10kernel_addPi --------------------------
	.section	.nv.constant0._Z10kernel_addPi,"a",@progbits
	.sectionflags	@""
	.align	4
.nv.constant0._Z10kernel_addPi:
	.zero		904


//--------------------- .nv.constant0._Z6kernelv  --------------------------
	.section	.nv.constant0._Z6kernelv,"a",@progbits
	.sectionflags	@""
	.align	4
.nv.constant0._Z6kernelv:
	.zero		896


//--------------------- SYMBOLS --------------------------

	.type		.nv.reservedSmem.offset0,@object
	.size		.nv.reservedSmem.offset0,0x4
